//
// Generated by NVIDIA NVVM Compiler
//
// Compiler Build ID: CL-36424714
// Cuda compilation tools, release 13.0, V13.0.88
// Based on NVVM 20.0.0
//

.version 9.0
.target sm_100
.address_size 64

	// .globl	_Z7ReversePfS_i

.visible .entry _Z7ReversePfS_i(
	.param .u64 .ptr .align 1 _Z7ReversePfS_i_param_0,
	.param .u64 .ptr .align 1 _Z7ReversePfS_i_param_1,
	.param .u32 _Z7ReversePfS_i_param_2
)
{
	.reg .pred 	%p<2>;
	.reg .b32 	%r<8>;
	.reg .b32 	%f<2>;
	.reg .b64 	%rd<9>;

	ld.param.u64 	%rd1, [_Z7ReversePfS_i_param_0];
	ld.param.u64 	%rd2, [_Z7ReversePfS_i_param_1];
	ld.param.u32 	%r2, [_Z7ReversePfS_i_param_2];
	mov.u32 	%r3, %ntid.x;
	mov.u32 	%r4, %ctaid.x;
	mov.u32 	%r5, %tid.x;
	mad.lo.s32 	%r1, %r3, %r4, %r5;
	setp.ge.s32 	%p1, %r1, %r2;
	@%p1 bra 	$L__BB0_2;
	cvta.to.global.u64 	%rd3, %rd2;
	cvta.to.global.u64 	%rd4, %rd1;
	not.b32 	%r6, %r1;
	add.s32 	%r7, %r2, %r6;
	mul.wide.s32 	%rd5, %r7, 4;
	add.s64 	%rd6, %rd3, %rd5;
	ld.global.f32 	%f1, [%rd6];
	mul.wide.s32 	%rd7, %r1, 4;
	add.s64 	%rd8, %rd4, %rd7;
	st.global.f32 	[%rd8], %f1;
$L__BB0_2:
	ret;

}


// ===== COMPILED SASS (sm_100) =====

	.target	sm_100

	.elftype	@"ET_EXEC"


//--------------------- .note.nv.tkinfo           --------------------------
	.section	.note.nv.tkinfo,"",@"SHT_NOTE"
	.sectionflags	@"SHF_NOTE_NV_TKINFO"
	.tkinfo
        /*0018*/ 	.word	0x00000002
        /*0030*/ 	.string	""
        /*0030*/ 	.string	"ptxas"
        /*0030*/ 	.string	"Cuda compilation tools, release 13.0, V13.0.88"
        /*0030*/ 	.string	"Build cuda_13.0.r13.0/compiler.36424714_0"
        /*0030*/ 	.string	"-arch sm_100 -m 64 "



//--------------------- .note.nv.cuinfo           --------------------------
	.section	.note.nv.cuinfo,"",@"SHT_NOTE"
	.sectionflags	@"SHF_NOTE_NV_CUINFO"
        /*0018*/ 	.short	0x0002
        /*001a*/ 	.short	0x0064
        /*001c*/ 	.short	0x0082
	.zero		2


//--------------------- .nv.info                  --------------------------
	.section	.nv.info,"",@"SHT_CUDA_INFO"
	.align	4


	//----- nvinfo : EIATTR_REGCOUNT
	.align		4
        /*0000*/ 	.byte	0x04, 0x2f
        /*0002*/ 	.short	(.L_1 - .L_0)
	.align		4
.L_0:
        /*0004*/ 	.word	index@(_Z7ReversePfS_i)
        /*0008*/ 	.word	0x0000000a


	//----- nvinfo : EIATTR_FRAME_SIZE
	.align		4
.L_1:
        /*000c*/ 	.byte	0x04, 0x11
        /*000e*/ 	.short	(.L_3 - .L_2)
	.align		4
.L_2:
        /*0010*/ 	.word	index@(_Z7ReversePfS_i)
        /*0014*/ 	.word	0x00000000


	//----- nvinfo : EIATTR_MIN_STACK_SIZE
	.align		4
.L_3:
        /*0018*/ 	.byte	0x04, 0x12
        /*001a*/ 	.short	(.L_5 - .L_4)
	.align		4
.L_4:
        /*001c*/ 	.word	index@(_Z7ReversePfS_i)
        /*0020*/ 	.word	0x00000000
.L_5:


//--------------------- .nv.compat                --------------------------
	.section	.nv.compat,"",@"SHT_CUDA_COMPAT_INFO"
	.align	4
        /*0000*/ 	.byte	0x02, 0x09, 0x00, 0x00, 0x02, 0x02, 0x01, 0x00, 0x02, 0x05, 0x05, 0x00, 0x03, 0x07, 0x01, 0x01
        /*0010*/ 	.byte	0x02, 0x03, 0x00, 0x00, 0x02, 0x06, 0x01, 0x00, 0x04, 0x0b, 0x08, 0x00, 0x09, 0x00, 0x00, 0x00
        /*0020*/ 	.byte	0x00, 0x00, 0x00, 0x00


//--------------------- .nv.info._Z7ReversePfS_i  --------------------------
	.section	.nv.info._Z7ReversePfS_i,"",@"SHT_CUDA_INFO"
	.sectionflags	@""
	.align	4


	//----- nvinfo : EIATTR_CUDA_API_VERSION
	.align		4
        /*0000*/ 	.byte	0x04, 0x37
        /*0002*/ 	.short	(.L_7 - .L_6)
.L_6:
        /*0004*/ 	.word	0x00000082


	//----- nvinfo : EIATTR_KPARAM_INFO
	.align		4
.L_7:
        /*0008*/ 	.byte	0x04, 0x17
        /*000a*/ 	.short	(.L_9 - .L_8)
.L_8:
        /*000c*/ 	.word	0x00000000
        /*0010*/ 	.short	0x0002
        /*0012*/ 	.short	0x0010
        /*0014*/ 	.byte	0x00, 0xf0, 0x11, 0x00


	//----- nvinfo : EIATTR_KPARAM_INFO
	.align		4
.L_9:
        /*0018*/ 	.byte	0x04, 0x17
        /*001a*/ 	.short	(.L_11 - .L_10)
.L_10:
        /*001c*/ 	.word	0x00000000
        /*0020*/ 	.short	0x0001
        /*0022*/ 	.short	0x0008
        /*0024*/ 	.byte	0x00, 0xf5, 0x21, 0x00


	//----- nvinfo : EIATTR_KPARAM_INFO
	.align		4
.L_11:
        /*0028*/ 	.byte	0x04, 0x17
        /*002a*/ 	.short	(.L_13 - .L_12)
.L_12:
        /*002c*/ 	.word	0x00000000
        /*0030*/ 	.short	0x0000
        /*0032*/ 	.short	0x0000
        /*0034*/ 	.byte	0x00, 0xf5, 0x21, 0x00


	//----- nvinfo : EIATTR_SPARSE_MMA_MASK
	.align		4
.L_13:
        /*0038*/ 	.byte	0x03, 0x50
        /*003a*/ 	.short	0x0000


	//----- nvinfo : EIATTR_MAXREG_COUNT
	.align		4
        /*003c*/ 	.byte	0x03, 0x1b
        /*003e*/ 	.short	0x00ff


	//----- nvinfo : EIATTR_MERCURY_ISA_VERSION
	.align		4
        /*0040*/ 	.byte	0x03, 0x5f
        /*0042*/ 	.short	0x0101


	//----- nvinfo : EIATTR_VRC_CTA_INIT_COUNT
	.align		4
        /*0044*/ 	.byte	0x02, 0x4a
	.zero		1
	.zero		1


	//----- nvinfo : EIATTR_EXIT_INSTR_OFFSETS
	.align		4
        /*0048*/ 	.byte	0x04, 0x1c
        /*004a*/ 	.short	(.L_15 - .L_14)


	//   ....[0]....
.L_14:
        /*004c*/ 	.word	0x00000070


	//   ....[1]....
        /*0050*/ 	.word	0x00000110


	//----- nvinfo : EIATTR_CBANK_PARAM_SIZE
	.align		4
.L_15:
        /*0054*/ 	.byte	0x03, 0x19
        /*0056*/ 	.short	0x0014


	//----- nvinfo : EIATTR_PARAM_CBANK
	.align		4
        /*0058*/ 	.byte	0x04, 0x0a
        /*005a*/ 	.short	(.L_17 - .L_16)
	.align		4
.L_16:
        /*005c*/ 	.word	index@(.nv.constant0._Z7ReversePfS_i)
        /*0060*/ 	.short	0x0380
        /*0062*/ 	.short	0x0014


	//----- nvinfo : EIATTR_SW_WAR
	.align		4
.L_17:
        /*0064*/ 	.byte	0x04, 0x36
        /*0066*/ 	.short	(.L_19 - .L_18)
.L_18:
        /*0068*/ 	.word	0x00000008
.L_19:


//--------------------- .nv.callgraph             --------------------------
	.section	.nv.callgraph,"",@"SHT_CUDA_CALLGRAPH"
	.align	4
	.sectionentsize	8
	.align		4
        /*0000*/ 	.word	0x00000000
	.align		4
        /*0004*/ 	.word	0xffffffff
	.align		4
        /*0008*/ 	.word	0x00000000
	.align		4
        /*000c*/ 	.word	0xfffffffe
	.align		4
        /*0010*/ 	.word	0x00000000
	.align		4
        /*0014*/ 	.word	0xfffffffd
	.align		4
        /*0018*/ 	.word	0x00000000
	.align		4
        /*001c*/ 	.word	0xfffffffc


//--------------------- .text._Z7ReversePfS_i     --------------------------
	.section	.text._Z7ReversePfS_i,"ax",@progbits
	.align	128
        .global         _Z7ReversePfS_i
        .type           _Z7ReversePfS_i,@function
        .size           _Z7ReversePfS_i,(.L_x_1 - _Z7ReversePfS_i)
        .other          _Z7ReversePfS_i,@"STO_CUDA_ENTRY STV_DEFAULT"
_Z7ReversePfS_i:
.text._Z7ReversePfS_i:
[----:B------:R-:W-:Y:S01]  /*0000*/  LDC R1, c[0x0][0x37c] ;  /* 0x0000df00ff017b82 */ /* 0x000fe20000000800 */
[----:B------:R-:W0:Y:S01]  /*0010*/  S2R R7, SR_CTAID.X ;  /* 0x0000000000077919 */ /* 0x000e220000002500 */
[----:B------:R-:W0:Y:S01]  /*0020*/  LDCU UR4, c[0x0][0x360] ;  /* 0x00006c00ff0477ac */ /* 0x000e220008000800 */
[----:B------:R-:W0:Y:S01]  /*0030*/  S2R R0, SR_TID.X ;  /* 0x0000000000007919 */ /* 0x000e220000002100 */
[----:B------:R-:W1:Y:S01]  /*0040*/  LDCU UR6, c[0x0][0x390] ;  /* 0x00007200ff0677ac */ /* 0x000e620008000800 */
[----:B0-----:R-:W-:-:S05]  /*0050*/  IMAD R7, R7, UR4, R0 ;  /* 0x0000000407077c24 */ /* 0x001fca000f8e0200 */
[----:B-1----:R-:W-:-:S13]  /*0060*/  ISETP.GE.AND P0, PT, R7, UR6, PT ;  /* 0x0000000607007c0c */ /* 0x002fda000bf06270 */
[----:B------:R-:W-:Y:S05]  /*0070*/  @P0 EXIT ;  /* 0x000000000000094d */ /* 0x000fea0003800000 */
[----:B------:R-:W0:Y:S01]  /*0080*/  LDC.64 R2, c[0x0][0x388] ;  /* 0x0000e200ff027b82 */ /* 0x000e220000000a00 */
[----:B------:R-:W1:Y:S01]  /*0090*/  LDCU.64 UR4, c[0x0][0x358] ;  /* 0x00006b00ff0477ac */ /* 0x000e620008000a00 */
[----:B------:R-:W-:-:S04]  /*00a0*/  LOP3.LUT R0, RZ, R7, RZ, 0x33, !PT ;  /* 0x00000007ff007212 */ /* 0x000fc800078e33ff */
[----:B------:R-:W-:-:S05]  /*00b0*/  IADD3 R5, PT, PT, R0, UR6, RZ ;  /* 0x0000000600057c10 */ /* 0x000fca000fffe0ff */
[----:B0-----:R-:W-:Y:S02]  /*00c0*/  IMAD.WIDE R2, R5, 0x4, R2 ;  /* 0x0000000405027825 */ /* 0x001fe400078e0202 */
[----:B------:R-:W0:Y:S04]  /*00d0*/  LDC.64 R4, c[0x0][0x380] ;  /* 0x0000e000ff047b82 */ /* 0x000e280000000a00 */
[----:B-1----:R-:W2:Y:S01]  /*00e0*/  LDG.E R3, desc[UR4][R2.64] ;  /* 0x0000000402037981 */ /* 0x002ea2000c1e1900 */
[----:B0-----:R-:W-:-:S05]  /*00f0*/  IMAD.WIDE R4, R7, 0x4, R4 ;  /* 0x0000000407047825 */ /* 0x001fca00078e0204 */
[----:B--2---:R-:W-:Y:S01]  /*0100*/  STG.E desc[UR4][R4.64], R3 ;  /* 0x0000000304007986 */ /* 0x004fe2000c101904 */
[----:B------:R-:W-:Y:S05]  /*0110*/  EXIT ;  /* 0x000000000000794d */ /* 0x000fea0003800000 */
.L_x_0:
[----:B------:R-:W-:-:S00]  /*0120*/  BRA `(.L_x_0) ;  /* 0xfffffffc00fc7947 */ /* 0x000fc0000383ffff */
[----:B------:R-:W-:-:S00]  /*0130*/  NOP ;  /* 0x0000000000007918 */ /* 0x000fc00000000000 */
        /* <DEDUP_REMOVED lines=12> */
.L_x_1:


//--------------------- .nv.shared.reserved.0     --------------------------
	.section	.nv.shared.reserved.0,"aw",@nobits
	.weak		__nv_reservedSMEM_offset_0_alias
	.size		__nv_reservedSMEM_offset_0_alias, 0, 64
	.other		__nv_reservedSMEM_offset_0_alias,@"STO_CUDA_RESERVED_SHARED STV_DEFAULT"
__nv_reservedSMEM_offset_0_alias:
	.zero		0
	.zero		64


//--------------------- .nv.constant0._Z7ReversePfS_i --------------------------
	.section	.nv.constant0._Z7ReversePfS_i,"a",@progbits
	.sectionflags	@""
	.align	4
.nv.constant0._Z7ReversePfS_i:
	.zero		916


//--------------------- SYMBOLS --------------------------

	.type		.nv.reservedSmem.offset0,@object
	.size		.nv.reservedSmem.offset0,0x4
